	.headerflags	@"EF_CUDA_TEXMODE_UNIFIED EF_CUDA_64BIT_ADDRESS EF_CUDA_SM89 EF_CUDA_VIRTUAL_SM(EF_CUDA_SM89)"
	.elftype	@"ET_EXEC"


//--------------------- .nv.info                  --------------------------
	.section	.nv.info,"",@"SHT_CUDA_INFO"
	.align	4


	//----- nvinfo : EIATTR_REGCOUNT
	.align		4
        /*0000*/ 	.byte	0x04, 0x2f
        /*0002*/ 	.short	(.L_1 - .L_0)
	.align		4
.L_0:
        /*0004*/ 	.word	index@(triton__0d1d2d3d45de)
        /*0008*/ 	.word	0x00000027


	//----- nvinfo : EIATTR_MAX_STACK_SIZE
	.align		4
.L_1:
        /*000c*/ 	.byte	0x04, 0x23
        /*000e*/ 	.short	(.L_3 - .L_2)
	.align		4
.L_2:
        /*0010*/ 	.word	index@(triton__0d1d2d3d45de)
        /*0014*/ 	.word	0x00000000


	//----- nvinfo : EIATTR_MIN_STACK_SIZE
	.align		4
.L_3:
        /*0018*/ 	.byte	0x04, 0x12
        /*001a*/ 	.short	(.L_5 - .L_4)
	.align		4
.L_4:
        /*001c*/ 	.word	index@(triton__0d1d2d3d45de)
        /*0020*/ 	.word	0x00000000


	//----- nvinfo : EIATTR_FRAME_SIZE
	.align		4
.L_5:
        /*0024*/ 	.byte	0x04, 0x11
        /*0026*/ 	.short	(.L_7 - .L_6)
	.align		4
.L_6:
        /*0028*/ 	.word	index@(triton__0d1d2d3d45de)
        /*002c*/ 	.word	0x00000000
.L_7:


//--------------------- .nv.info.triton__0d1d2d3d45de --------------------------
	.section	.nv.info.triton__0d1d2d3d45de,"",@"SHT_CUDA_INFO"
	.align	4


	//----- nvinfo : EIATTR_CUDA_API_VERSION
	.align		4
        /*0000*/ 	.byte	0x04, 0x37
        /*0002*/ 	.short	(.L_9 - .L_8)
.L_8:
        /*0004*/ 	.word	0x0000007b


	//----- nvinfo : EIATTR_PARAM_CBANK
	.align		4
.L_9:
        /*0008*/ 	.byte	0x04, 0x0a
        /*000a*/ 	.short	(.L_11 - .L_10)
	.align		4
.L_10:
        /*000c*/ 	.word	index@(.nv.constant0.triton__0d1d2d3d45de)
        /*0010*/ 	.short	0x0160
        /*0012*/ 	.short	0x0028


	//----- nvinfo : EIATTR_CBANK_PARAM_SIZE
	.align		4
.L_11:
        /*0014*/ 	.byte	0x03, 0x19
        /*0016*/ 	.short	0x0028


	//----- nvinfo : EIATTR_KPARAM_INFO
	.align		4
        /*0018*/ 	.byte	0x04, 0x17
        /*001a*/ 	.short	(.L_13 - .L_12)
.L_12:
        /*001c*/ 	.word	0x00000000
        /*0020*/ 	.short	0x0005
        /*0022*/ 	.short	0x0024
        /*0024*/ 	.byte	0x00, 0xf0, 0x11, 0x00


	//----- nvinfo : EIATTR_KPARAM_INFO
	.align		4
.L_13:
        /*0028*/ 	.byte	0x04, 0x17
        /*002a*/ 	.short	(.L_15 - .L_14)
.L_14:
        /*002c*/ 	.word	0x00000000
        /*0030*/ 	.short	0x0004
        /*0032*/ 	.short	0x0020
        /*0034*/ 	.byte	0x00, 0xf0, 0x11, 0x00


	//----- nvinfo : EIATTR_KPARAM_INFO
	.align		4
.L_15:
        /*0038*/ 	.byte	0x04, 0x17
        /*003a*/ 	.short	(.L_17 - .L_16)
.L_16:
        /*003c*/ 	.word	0x00000000
        /*0040*/ 	.short	0x0003
        /*0042*/ 	.short	0x0018
        /*0044*/ 	.byte	0x00, 0xf0, 0x21, 0x00


	//----- nvinfo : EIATTR_KPARAM_INFO
	.align		4
.L_17:
        /*0048*/ 	.byte	0x04, 0x17
        /*004a*/ 	.short	(.L_19 - .L_18)
.L_18:
        /*004c*/ 	.word	0x00000000
        /*0050*/ 	.short	0x0002
        /*0052*/ 	.short	0x0010
        /*0054*/ 	.byte	0x00, 0xf0, 0x21, 0x00


	//----- nvinfo : EIATTR_KPARAM_INFO
	.align		4
.L_19:
        /*0058*/ 	.byte	0x04, 0x17
        /*005a*/ 	.short	(.L_21 - .L_20)
.L_20:
        /*005c*/ 	.word	0x00000000
        /*0060*/ 	.short	0x0001
        /*0062*/ 	.short	0x0008
        /*0064*/ 	.byte	0x00, 0xf0, 0x21, 0x00


	//----- nvinfo : EIATTR_KPARAM_INFO
	.align		4
.L_21:
        /*0068*/ 	.byte	0x04, 0x17
        /*006a*/ 	.short	(.L_23 - .L_22)
.L_22:
        /*006c*/ 	.word	0x00000000
        /*0070*/ 	.short	0x0000
        /*0072*/ 	.short	0x0000
        /*0074*/ 	.byte	0x00, 0xf0, 0x21, 0x00


	//----- nvinfo : EIATTR_MAXREG_COUNT
	.align		4
.L_23:
        /*0078*/ 	.byte	0x03, 0x1b
        /*007a*/ 	.short	0x00ff


	//----- nvinfo : EIATTR_EXIT_INSTR_OFFSETS
	.align		4
        /*007c*/ 	.byte	0x04, 0x1c
        /*007e*/ 	.short	(.L_25 - .L_24)


	//   ....[0]....
.L_24:
        /*0080*/ 	.word	0x00001b90


	//   ....[1]....
        /*0084*/ 	.word	0x00001bc0


	//----- nvinfo : EIATTR_CTAIDZ_USED
	.align		4
.L_25:
        /*0088*/ 	.byte	0x01, 0x04
	.zero		2


	//----- nvinfo : EIATTR_MAX_THREADS
	.align		4
        /*008c*/ 	.byte	0x04, 0x05
        /*008e*/ 	.short	(.L_27 - .L_26)
.L_26:
        /*0090*/ 	.word	0x00000100
        /*0094*/ 	.word	0x00000001
        /*0098*/ 	.word	0x00000001
.L_27:


//--------------------- .nv.rel.action            --------------------------
	.section	.nv.rel.action,"",@"SHT_CUDA_RELOCINFO"
	.align	8
	.sectionentsize	8
        /*0000*/ 	.byte	0x73, 0x00, 0x00, 0x00, 0x00, 0x00, 0x00, 0x00, 0x00, 0x00, 0x00, 0x11, 0x25, 0x00, 0x05, 0x36


//--------------------- .nv.constant0.triton__0d1d2d3d45de --------------------------
	.section	.nv.constant0.triton__0d1d2d3d45de,"a",@progbits
	.align	4
.nv.constant0.triton__0d1d2d3d45de:
	.zero		392


//--------------------- .text.triton__0d1d2d3d45de --------------------------
	.section	.text.triton__0d1d2d3d45de,"ax",@progbits
	.sectionflags	@"SHF_BARRIERS=1"
	.sectioninfo	@"SHI_REGISTERS=39"
	.align	128
        .global         triton__0d1d2d3d45de
        .type           triton__0d1d2d3d45de,@function
        .size           triton__0d1d2d3d45de,(.L_x_1 - triton__0d1d2d3d45de)
        .other          triton__0d1d2d3d45de,@"STO_CUDA_ENTRY STV_DEFAULT"
triton__0d1d2d3d45de:
.text.triton__0d1d2d3d45de:
[----:B------:R-:W-:-:S02]  /*0000*/  MOV R1, c[0x0][0x28] ;  /* 0x00000a0000017a02 */ /* 0x000fc40000000f00 */
[----:B------:R-:W0:Y:S01]  /*0010*/  S2UR UR4, SR_CTAID.Z ;  /* 0x00000000000479c3 */ /* 0x000e220000002700 */
[----:B------:R-:W1:Y:S01]  /*0020*/  S2R R15, SR_TID.X ;  /* 0x00000000000f7919 */ /* 0x000e620000002100 */
[----:B------:R-:W-:Y:S01]  /*0030*/  IMAD.MOV.U32 R12, RZ, RZ, 0x2 ;  /* 0x00000002ff0c7424 */ /* 0x000fe200078e00ff */
[----:B------:R-:W-:Y:S01]  /*0040*/  CS2R R4, SRZ ;  /* 0x0000000000047805 */ /* 0x000fe2000001ff00 */
[----:B------:R-:W-:Y:S01]  /*0050*/  CS2R R6, SRZ ;  /* 0x0000000000067805 */ /* 0x000fe2000001ff00 */
[----:B------:R-:W2:Y:S01]  /*0060*/  S2R R16, SR_CTAID.X ;  /* 0x0000000000107919 */ /* 0x000ea20000002500 */
[----:B------:R-:W-:Y:S02]  /*0070*/  ULDC.64 UR18, c[0x0][0x118] ;  /* 0x0000460000127ab9 */ /* 0x000fe40000000a00 */
[----:B------:R-:W3:Y:S01]  /*0080*/  S2UR UR5, SR_CTAID.Y ;  /* 0x00000000000579c3 */ /* 0x000ee20000002600 */
[----:B0-----:R-:W-:Y:S01]  /*0090*/  UIADD3 UR4, UR4, 0x1, URZ ;  /* 0x0000000104047890 */ /* 0x001fe2000fffe03f */
[----:B-1----:R-:W-:-:S04]  /*00a0*/  SHF.L.U32 R0, R15, 0x3, RZ ;  /* 0x000000030f007819 */ /* 0x002fc800000006ff */
[----:B------:R-:W-:Y:S02]  /*00b0*/  LOP3.LUT R19, R0, 0xf8, RZ, 0xc0, !PT ;  /* 0x000000f800137812 */ /* 0x000fe400078ec0ff */
[----:B------:R-:W-:Y:S01]  /*00c0*/  SHF.R.U32.HI R0, RZ, 0x5, R15 ;  /* 0x00000005ff007819 */ /* 0x000fe2000001160f */
[----:B---3--:R-:W-:Y:S01]  /*00d0*/  UIMAD UR4, UR4, UR5, URZ ;  /* 0x00000005040472a4 */ /* 0x008fe2000f8e023f */
[----:B--2---:R-:W-:Y:S02]  /*00e0*/  PRMT R2, R19, 0x6540, R16 ;  /* 0x0000654013027816 */ /* 0x004fe40000000010 */
[----:B------:R-:W-:Y:S01]  /*00f0*/  SGXT.U32 R0, R0, 0x3 ;  /* 0x000000030000781a */ /* 0x000fe20000000000 */
[----:B------:R-:W-:Y:S01]  /*0100*/  USHF.L.U32 UR5, UR4, 0x4, URZ ;  /* 0x0000000404057899 */ /* 0x000fe2000800063f */
[----:B------:R-:W-:-:S05]  /*0110*/  ISETP.GE.AND P1, PT, R2, 0x140, PT ;  /* 0x000001400200780c */ /* 0x000fca0003f26270 */
[----:B------:R-:W-:Y:S02]  /*0120*/  LOP3.LUT R17, R0, UR5, RZ, 0xfc, !PT ;  /* 0x0000000500117c12 */ /* 0x000fe4000f8efcff */
[----:B------:R-:W-:Y:S02]  /*0130*/  MOV R9, UR5 ;  /* 0x0000000500097c02 */ /* 0x000fe40008000f00 */
[C---:B------:R-:W-:Y:S01]  /*0140*/  ISETP.LT.AND P0, PT, R17.reuse, 0x3a02, !P1 ;  /* 0x00003a021100780c */ /* 0x040fe20004f01270 */
[----:B------:R-:W-:Y:S01]  /*0150*/  IMAD R17, R17, 0x140, R2 ;  /* 0x0000014011117824 */ /* 0x000fe200078e0202 */
[----:B------:R-:W-:-:S03]  /*0160*/  LOP3.LUT R8, R9, 0x8, R0, 0xfe, !PT ;  /* 0x0000000809087812 */ /* 0x000fc600078efe00 */
[C---:B------:R-:W-:Y:S01]  /*0170*/  IMAD.WIDE R2, R17.reuse, R12, c[0x0][0x160] ;  /* 0x0000580011027625 */ /* 0x040fe200078e020c */
[----:B------:R-:W-:Y:S02]  /*0180*/  ISETP.LT.AND P1, PT, R8, 0x3a02, !P1 ;  /* 0x00003a020800780c */ /* 0x000fe40004f21270 */
[----:B------:R-:W-:Y:S01]  /*0190*/  IADD3 R14, R17, 0xa00, RZ ;  /* 0x00000a00110e7810 */ /* 0x000fe20007ffe0ff */
[----:B------:R-:W-:Y:S01]  /*01a0*/  CS2R R8, SRZ ;  /* 0x0000000000087805 */ /* 0x000fe2000001ff00 */
[----:B------:R-:W-:-:S03]  /*01b0*/  CS2R R10, SRZ ;  /* 0x00000000000a7805 */ /* 0x000fc6000001ff00 */
[----:B------:R-:W2:Y:S01]  /*01c0*/  @P0 LDG.E.EL.128 R4, [R2.64] ;  /* 0x0000001202040981 */ /* 0x000ea2000c2e1d00 */
[----:B------:R-:W-:-:S05]  /*01d0*/  IMAD.WIDE R12, R14, R12, c[0x0][0x160] ;  /* 0x000058000e0c7625 */ /* 0x000fca00078e020c */
[----:B------:R-:W3:Y:S01]  /*01e0*/  @P1 LDG.E.EL.128 R8, [R12.64] ;  /* 0x000000120c081981 */ /* 0x000ee2000c2e1d00 */
[----:B------:R-:W-:Y:S01]  /*01f0*/  IMAD R25, R0, 0x101, R19 ;  /* 0x0000010100197824 */ /* 0x000fe200078e0213 */
[----:B------:R-:W-:-:S04]  /*0200*/  LOP3.LUT R0, R15, 0xff, RZ, 0xc0, !PT ;  /* 0x000000ff0f007812 */ /* 0x000fc800078ec0ff */
[----:B------:R-:W-:Y:S01]  /*0210*/  SHF.L.U32 R25, R25, 0x1, RZ ;  /* 0x0000000119197819 */ /* 0x000fe200000006ff */
[----:B------:R-:W-:Y:S01]  /*0220*/  IMAD.SHL.U32 R0, R0, 0x2, RZ ;  /* 0x0000000200007824 */ /* 0x000fe200078e00ff */
[----:B------:R-:W-:Y:S02]  /*0230*/  PRMT R15, R15, 0x6540, R16 ;  /* 0x000065400f0f7816 */ /* 0x000fe40000000010 */
[----:B--2---:R-:W-:Y:S01]  /*0240*/  SHF.R.U32.HI R30, RZ, 0x10, R7 ;  /* 0x00000010ff1e7819 */ /* 0x004fe20000011607 */
[----:B------:R-:W-:Y:S01]  /*0250*/  STS.U16 [R25], R4 ;  /* 0x0000000419007388 */ /* 0x000fe20000000400 */
[----:B------:R-:W-:Y:S02]  /*0260*/  SHF.R.U32.HI R2, RZ, 0x10, R4 ;  /* 0x00000010ff027819 */ /* 0x000fe40000011604 */
[----:B------:R-:W-:Y:S01]  /*0270*/  SHF.R.U32.HI R22, RZ, 0x10, R5 ;  /* 0x00000010ff167819 */ /* 0x000fe20000011605 */
[----:B------:R0:W-:Y:S01]  /*0280*/  STS.U16 [R25+0xe], R30 ;  /* 0x00000e1e19007388 */ /* 0x0001e20000000400 */
[----:B------:R-:W-:-:S02]  /*0290*/  SHF.R.U32.HI R28, RZ, 0x10, R6 ;  /* 0x00000010ff1c7819 */ /* 0x000fc40000011606 */
[----:B---3--:R-:W-:Y:S01]  /*02a0*/  SHF.R.U32.HI R18, RZ, 0x10, R8 ;  /* 0x00000010ff127819 */ /* 0x008fe20000011608 */
[----:B------:R1:W-:Y:S01]  /*02b0*/  STS.U16 [R25+0x4], R5 ;  /* 0x0000040519007388 */ /* 0x0003e20000000400 */
[----:B------:R-:W-:-:S03]  /*02c0*/  SHF.R.U32.HI R20, RZ, 0x10, R9 ;  /* 0x00000010ff147819 */ /* 0x000fc60000011609 */
[----:B------:R-:W-:Y:S01]  /*02d0*/  STS.U16 [R25+0x8], R6 ;  /* 0x0000080619007388 */ /* 0x000fe20000000400 */
[----:B0-----:R-:W-:-:S03]  /*02e0*/  MOV R30, 0x2 ;  /* 0x00000002001e7802 */ /* 0x001fc60000000f00 */
[----:B------:R0:W-:Y:S01]  /*02f0*/  STS.U16 [R25+0xc], R7 ;  /* 0x00000c0719007388 */ /* 0x0001e20000000400 */
[----:B-1----:R-:W-:-:S03]  /*0300*/  CS2R R4, SRZ ;  /* 0x0000000000047805 */ /* 0x002fc6000001ff00 */
[----:B------:R-:W-:Y:S04]  /*0310*/  STS.U16 [R25+0x2], R2 ;  /* 0x0000020219007388 */ /* 0x000fe80000000400 */
[----:B------:R-:W-:Y:S01]  /*0320*/  STS.U16 [R25+0x6], R22 ;  /* 0x0000061619007388 */ /* 0x000fe20000000400 */
[----:B0-----:R-:W-:-:S03]  /*0330*/  CS2R R6, SRZ ;  /* 0x0000000000067805 */ /* 0x001fc6000001ff00 */
[----:B------:R-:W-:Y:S04]  /*0340*/  STS.U16 [R25+0xa], R28 ;  /* 0x00000a1c19007388 */ /* 0x000fe80000000400 */
[----:B------:R-:W-:Y:S06]  /*0350*/  BAR.SYNC 0x0 ;  /* 0x0000000000007b1d */ /* 0x000fec0000000000 */
[----:B------:R-:W-:Y:S01]  /*0360*/  LDS.U16 R26, [R0] ;  /* 0x00000000001a7984 */ /* 0x000fe20000000400 */
[----:B------:R-:W-:-:S02]  /*0370*/  SHF.R.U32.HI R22, RZ, 0x10, R10 ;  /* 0x00000010ff167819 */ /* 0x000fc4000001160a */
[----:B------:R-:W-:Y:S01]  /*0380*/  SHF.R.U32.HI R28, RZ, 0x10, R11 ;  /* 0x00000010ff1c7819 */ /* 0x000fe2000001160b */
[----:B------:R-:W0:Y:S04]  /*0390*/  LDS.U16 R27, [R0+0x202] ;  /* 0x00020200001b7984 */ /* 0x000e280000000400 */
[----:B------:R-:W-:Y:S04]  /*03a0*/  LDS.U16 R24, [R0+0x404] ;  /* 0x0004040000187984 */ /* 0x000fe80000000400 */
[----:B------:R-:W1:Y:S04]  /*03b0*/  LDS.U16 R23, [R0+0x606] ;  /* 0x0006060000177984 */ /* 0x000e680000000400 */
[----:B------:R-:W-:Y:S04]  /*03c0*/  LDS.U16 R12, [R0+0x808] ;  /* 0x00080800000c7984 */ /* 0x000fe80000000400 */
[----:B------:R-:W2:Y:S04]  /*03d0*/  LDS.U16 R13, [R0+0xa0a] ;  /* 0x000a0a00000d7984 */ /* 0x000ea80000000400 */
[----:B------:R-:W3:Y:S04]  /*03e0*/  LDS.U16 R3, [R0+0xc0c] ;  /* 0x000c0c0000037984 */ /* 0x000ee80000000400 */
[----:B------:R-:W-:Y:S04]  /*03f0*/  LDS.U16 R2, [R0+0xe0e] ;  /* 0x000e0e0000027984 */ /* 0x000fe80000000400 */
[----:B------:R-:W-:Y:S06]  /*0400*/  BAR.SYNC 0x0 ;  /* 0x0000000000007b1d */ /* 0x000fec0000000000 */
[----:B------:R4:W-:Y:S04]  /*0410*/  STS.U16 [R25+0x2], R18 ;  /* 0x0000021219007388 */ /* 0x0009e80000000400 */
[----:B------:R-:W-:Y:S04]  /*0420*/  STS.U16 [R25], R8 ;  /* 0x0000000819007388 */ /* 0x000fe80000000400 */
[----:B------:R-:W-:Y:S01]  /*0430*/  STS.U16 [R25+0x4], R9 ;  /* 0x0000040919007388 */ /* 0x000fe20000000400 */
[----:B----4-:R-:W-:-:S03]  /*0440*/  IMAD.WIDE R18, R17, R30, c[0x0][0x170] ;  /* 0x00005c0011127625 */ /* 0x010fc600078e021e */
[----:B------:R-:W-:Y:S04]  /*0450*/  STS.U16 [R25+0x6], R20 ;  /* 0x0000061419007388 */ /* 0x000fe80000000400 */
[----:B------:R-:W-:Y:S04]  /*0460*/  STS.U16 [R25+0x8], R10 ;  /* 0x0000080a19007388 */ /* 0x000fe80000000400 */
[----:B------:R-:W-:Y:S04]  /*0470*/  STS.U16 [R25+0xa], R22 ;  /* 0x00000a1619007388 */ /* 0x000fe80000000400 */
[----:B------:R-:W-:Y:S04]  /*0480*/  STS.U16 [R25+0xc], R11 ;  /* 0x00000c0b19007388 */ /* 0x000fe80000000400 */
[----:B------:R-:W-:Y:S04]  /*0490*/  STS.U16 [R25+0xe], R28 ;  /* 0x00000e1c19007388 */ /* 0x000fe80000000400 */
[----:B------:R-:W-:Y:S06]  /*04a0*/  BAR.SYNC 0x0 ;  /* 0x0000000000007b1d */ /* 0x000fec0000000000 */
[----:B------:R4:W5:Y:S01]  /*04b0*/  @P0 LDG.E.EL.128 R4, [R18.64] ;  /* 0x0000001212040981 */ /* 0x000962000c2e1d00 */
[C---:B------:R-:W-:Y:S01]  /*04c0*/  ISETP.GE.AND P0, PT, R15.reuse, 0x140, PT ;  /* 0x000001400f00780c */ /* 0x040fe20003f06270 */
[-C--:B------:R-:W-:Y:S01]  /*04d0*/  IMAD.WIDE R16, R15, R30.reuse, c[0x0][0x168] ;  /* 0x00005a000f107625 */ /* 0x080fe200078e021e */
[----:B------:R-:W-:Y:S01]  /*04e0*/  PRMT R28, RZ, 0x7610, R28 ;  /* 0x00007610ff1c7816 */ /* 0x000fe2000000001c */
[----:B------:R-:W-:Y:S01]  /*04f0*/  CS2R R8, SRZ ;  /* 0x0000000000087805 */ /* 0x000fe2000001ff00 */
[----:B------:R-:W-:Y:S01]  /*0500*/  CS2R R10, SRZ ;  /* 0x00000000000a7805 */ /* 0x000fe2000001ff00 */
[----:B------:R-:W-:Y:S01]  /*0510*/  IMAD.WIDE R30, R14, R30, c[0x0][0x170] ;  /* 0x00005c000e1e7625 */ /* 0x000fe200078e021e */
[----:B------:R-:W-:Y:S04]  /*0520*/  LDS.U16 R22, [R0+0x202] ;  /* 0x0002020000167984 */ /* 0x000fe80000000400 */
[----:B------:R0:W5:Y:S04]  /*0530*/  @P1 LDG.E.EL.128 R8, [R30.64] ;  /* 0x000000121e081981 */ /* 0x000168000c2e1d00 */
[----:B------:R0:W5:Y:S04]  /*0540*/  @!P0 LDG.E.EL.U16 R28, [R16.64] ;  /* 0x00000012101c8981 */ /* 0x000168000c2e1500 */
[----:B------:R-:W-:Y:S04]  /*0550*/  LDS.U16 R14, [R0] ;  /* 0x00000000000e7984 */ /* 0x000fe80000000400 */
[----:B------:R-:W-:Y:S04]  /*0560*/  LDS.U16 R21, [R0+0x404] ;  /* 0x0004040000157984 */ /* 0x000fe80000000400 */
[----:B------:R-:W-:Y:S04]  /*0570*/  LDS.U16 R20, [R0+0x606] ;  /* 0x0006060000147984 */ /* 0x000fe80000000400 */
[----:B----4-:R-:W-:Y:S04]  /*0580*/  LDS.U16 R19, [R0+0x808] ;  /* 0x0008080000137984 */ /* 0x010fe80000000400 */
[----:B0-----:R-:W0:Y:S04]  /*0590*/  LDS.U16 R17, [R0+0xa0a] ;  /* 0x000a0a0000117984 */ /* 0x001e280000000400 */
[----:B------:R-:W-:Y:S04]  /*05a0*/  LDS.U16 R16, [R0+0xc0c] ;  /* 0x000c0c0000107984 */ /* 0x000fe80000000400 */
[----:B------:R-:W-:Y:S04]  /*05b0*/  LDS.U16 R18, [R0+0xe0e] ;  /* 0x000e0e0000127984 */ /* 0x000fe80000000400 */
[----:B------:R-:W-:Y:S06]  /*05c0*/  BAR.SYNC 0x0 ;  /* 0x0000000000007b1d */ /* 0x000fec0000000000 */
[----:B------:R-:W-:-:S02]  /*05d0*/  UMOV UR4, URZ ;  /* 0x0000003f00047c82 */ /* 0x000fc40008000000 */
[----:B------:R-:W-:Y:S02]  /*05e0*/  UIMAD.WIDE UR14, UR5, -0x3dd1baf9, UR4 ;  /* 0xc22e4507050e78a5 */ /* 0x000fe4000f8e0204 */
[----:B------:R-:W-:Y:S02]  /*05f0*/  UIADD3 UR13, UR5, 0x1, URZ ;  /* 0x00000001050d7890 */ /* 0x000fe4000fffe03f */
[----:B------:R-:W-:Y:S02]  /*0600*/  UIADD3 UR11, UR5, 0x3, URZ ;  /* 0x00000003050b7890 */ /* 0x000fe4000fffe03f */
[----:B------:R-:W-:Y:S02]  /*0610*/  UMOV UR12, URZ ;  /* 0x0000003f000c7c82 */ /* 0x000fe40008000000 */
[----:B------:R-:W-:Y:S02]  /*0620*/  UIADD3 UR17, UR5, 0x2, URZ ;  /* 0x0000000205117890 */ /* 0x000fe4000fffe03f */
[----:B------:R-:W-:-:S02]  /*0630*/  UIADD3 UR9, UR5, 0x4, URZ ;  /* 0x0000000405097890 */ /* 0x000fc4000fffe03f */
[----:B------:R-:W-:Y:S02]  /*0640*/  UMOV UR4, UR15 ;  /* 0x0000000f00047c82 */ /* 0x000fe40008000000 */
[----:B------:R-:W-:Y:S01]  /*0650*/  UIMAD.WIDE UR14, UR13, -0x3dd1baf9, UR12 ;  /* 0xc22e45070d0e78a5 */ /* 0x000fe2000f8e020c */
[----:B------:R-:W-:Y:S01]  /*0660*/  HADD2.F32 R27, -RZ, R27.H0_H0 ;  /* 0x2000001bff1b7230 */ /* 0x000fe20000004100 */
[----:B------:R-:W-:Y:S02]  /*0670*/  USHF.R.U32.HI UR6, URZ, 0x1f, UR4 ;  /* 0x0000001f3f067899 */ /* 0x000fe40008011604 */
[----:B------:R-:W-:Y:S02]  /*0680*/  USHF.R.U32.HI UR8, URZ, 0x1f, UR15 ;  /* 0x0000001f3f087899 */ /* 0x000fe4000801160f */
[----:B------:R-:W-:Y:S02]  /*0690*/  UIADD3 UR7, UR5, 0x5, URZ ;  /* 0x0000000505077890 */ /* 0x000fe4000fffe03f */
[----:B------:R-:W-:-:S02]  /*06a0*/  ULEA.HI.SX32 UR8, UR15, UR8, 0x17 ;  /* 0x000000080f087291 */ /* 0x000fc4000f8fba3f */
[----:B------:R-:W-:Y:S02]  /*06b0*/  ULEA.HI.SX32 UR6, UR4, UR6, 0x17 ;  /* 0x0000000604067291 */ /* 0x000fe4000f8fba3f */
[----:B------:R-:W-:Y:S02]  /*06c0*/  UIMAD UR12, UR8, -0x2a3, UR13 ;  /* 0xfffffd5d080c78a4 */ /* 0x000fe4000f8e020d */
[----:B------:R-:W-:Y:S02]  /*06d0*/  UIMAD UR4, UR6, -0x2a3, UR5 ;  /* 0xfffffd5d060478a4 */ /* 0x000fe4000f8e0205 */
[----:B------:R-:W-:Y:S01]  /*06e0*/  UMOV UR16, URZ ;  /* 0x0000003f00107c82 */ /* 0x000fe20008000000 */
[----:B------:R-:W-:Y:S01]  /*06f0*/  MOV R33, UR6 ;  /* 0x0000000600217c02 */ /* 0x000fe20008000f00 */
[----:B------:R-:W-:Y:S01]  /*0700*/  UIADD3 UR15, UR5, 0x6, URZ ;  /* 0x00000006050f7890 */ /* 0x000fe2000fffe03f */
[----:B-1----:R-:W-:Y:S01]  /*0710*/  HADD2.F32 R23, -RZ, R23.H0_H0 ;  /* 0x20000017ff177230 */ /* 0x002fe20000004100 */
[----:B------:R-:W-:-:S02]  /*0720*/  UMOV UR10, URZ ;  /* 0x0000003f000a7c82 */ /* 0x000fc40008000000 */
[----:B------:R-:W-:Y:S02]  /*0730*/  UIMAD.WIDE UR20, UR11, -0x3dd1baf9, UR10 ;  /* 0xc22e45070b1478a5 */ /* 0x000fe4000f8e020a */
[----:B------:R-:W-:Y:S02]  /*0740*/  UMOV UR6, URZ ;  /* 0x0000003f00067c82 */ /* 0x000fe40008000000 */
[----:B------:R-:W-:Y:S01]  /*0750*/  UIMAD.WIDE UR24, UR7, -0x3dd1baf9, UR6 ;  /* 0xc22e4507071878a5 */ /* 0x000fe2000f8e0206 */
[----:B--2---:R-:W-:Y:S01]  /*0760*/  HADD2.F32 R13, -RZ, R13.H0_H0 ;  /* 0x2000000dff0d7230 */ /* 0x004fe20000004100 */
[----:B------:R-:W-:Y:S01]  /*0770*/  UMOV UR14, URZ ;  /* 0x0000003f000e7c82 */ /* 0x000fe20008000000 */
[----:B---3--:R-:W-:Y:S02]  /*0780*/  HADD2.F32 R3, -RZ, R3.H0_H0 ;  /* 0x20000003ff037230 */ /* 0x008fe40000004100 */
[----:B0-----:R-:W-:Y:S01]  /*0790*/  HADD2.F32 R17, -RZ, R17.H0_H0 ;  /* 0x20000011ff117230 */ /* 0x001fe20000004100 */
[----:B-----5:R-:W-:-:S02]  /*07a0*/  SHF.R.U32.HI R32, RZ, 0x10, R4 ;  /* 0x00000010ff207819 */ /* 0x020fc40000011604 */
[----:B------:R-:W-:Y:S02]  /*07b0*/  SHF.R.U32.HI R34, RZ, 0x10, R5 ;  /* 0x00000010ff227819 */ /* 0x000fe40000011605 */
[----:B------:R-:W-:Y:S02]  /*07c0*/  SHF.R.U32.HI R30, RZ, 0x10, R6 ;  /* 0x00000010ff1e7819 */ /* 0x000fe40000011606 */
[----:B------:R-:W-:Y:S01]  /*07d0*/  SHF.R.U32.HI R36, RZ, 0x10, R7 ;  /* 0x00000010ff247819 */ /* 0x000fe20000011607 */
[----:B------:R-:W-:Y:S04]  /*07e0*/  STS.U16 [R25], R4 ;  /* 0x0000000419007388 */ /* 0x000fe80000000400 */
[----:B------:R-:W-:Y:S04]  /*07f0*/  STS.U16 [R25+0x2], R32 ;  /* 0x0000022019007388 */ /* 0x000fe80000000400 */
[----:B------:R-:W-:Y:S04]  /*0800*/  STS.U16 [R25+0x4], R5 ;  /* 0x0000040519007388 */ /* 0x000fe80000000400 */
[----:B------:R-:W-:Y:S04]  /*0810*/  STS.U16 [R25+0x6], R34 ;  /* 0x0000062219007388 */ /* 0x000fe80000000400 */
[----:B------:R-:W-:Y:S04]  /*0820*/  STS.U16 [R25+0x8], R6 ;  /* 0x0000080619007388 */ /* 0x000fe80000000400 */
[----:B------:R-:W-:Y:S04]  /*0830*/  STS.U16 [R25+0xa], R30 ;  /* 0x00000a1e19007388 */ /* 0x000fe80000000400 */
[----:B------:R-:W-:Y:S04]  /*0840*/  STS.U16 [R25+0xc], R7 ;  /* 0x00000c0719007388 */ /* 0x000fe80000000400 */
[----:B------:R-:W-:Y:S04]  /*0850*/  STS.U16 [R25+0xe], R36 ;  /* 0x00000e2419007388 */ /* 0x000fe80000000400 */
[----:B------:R-:W-:Y:S06]  /*0860*/  BAR.SYNC 0x0 ;  /* 0x0000000000007b1d */ /* 0x000fec0000000000 */
[----:B------:R-:W0:Y:S04]  /*0870*/  LDS.U16 R4, [R0] ;  /* 0x0000000000047984 */ /* 0x000e280000000400 */
[----:B------:R-:W1:Y:S01]  /*0880*/  LDS.U16 R29, [R0+0x202] ;  /* 0x00020200001d7984 */ /* 0x000e620000000400 */
[----:B------:R-:W-:Y:S01]  /*0890*/  MOV R5, UR5 ;  /* 0x0000000500057c02 */ /* 0x000fe20008000f00 */
[----:B------:R-:W-:-:S02]  /*08a0*/  IMAD.U32 R6, RZ, RZ, UR13 ;  /* 0x0000000dff067e24 */ /* 0x000fc4000f8e00ff */
[----:B------:R-:W2:Y:S01]  /*08b0*/  LDS.U16 R32, [R0+0x404] ;  /* 0x0004040000207984 */ /* 0x000ea20000000400 */
[----:B------:R-:W-:Y:S01]  /*08c0*/  ISETP.LT.AND P3, PT, R5, 0x3a02, !P0 ;  /* 0x00003a020500780c */ /* 0x000fe20004761270 */
[----:B------:R-:W-:Y:S01]  /*08d0*/  HADD2.F32 R7, -RZ, R26.H0_H0 ;  /* 0x2000001aff077230 */ /* 0x000fe20000004100 */
[----:B------:R-:W-:Y:S01]  /*08e0*/  MOV R5, UR11 ;  /* 0x0000000b00057c02 */ /* 0x000fe20008000f00 */
[----:B------:R-:W3:Y:S01]  /*08f0*/  LDS.U16 R31, [R0+0x606] ;  /* 0x00060600001f7984 */ /* 0x000ee20000000400 */
[----:B------:R-:W-:Y:S01]  /*0900*/  HADD2.F32 R26, -RZ, R28.H0_H0 ;  /* 0x2000001cff1a7230 */ /* 0x000fe20000004100 */
[----:B------:R-:W-:Y:S01]  /*0910*/  MOV R30, UR17 ;  /* 0x00000011001e7c02 */ /* 0x000fe20008000f00 */
[----:B------:R-:W-:Y:S01]  /*0920*/  IMAD.U32 R28, RZ, RZ, UR9 ;  /* 0x00000009ff1c7e24 */ /* 0x000fe2000f8e00ff */
[----:B------:R-:W-:Y:S02]  /*0930*/  ISETP.LT.AND P6, PT, R5, 0x3a02, !P0 ;  /* 0x00003a020500780c */ /* 0x000fe400047c1270 */
[----:B------:R-:W-:Y:S01]  /*0940*/  ISETP.LT.AND P2, PT, R6, 0x3a02, !P0 ;  /* 0x00003a020600780c */ /* 0x000fe20004741270 */
[C---:B------:R-:W-:Y:S01]  /*0950*/  FADD R7, R26.reuse, R7 ;  /* 0x000000071a077221 */ /* 0x040fe20000000000 */
[----:B------:R-:W-:Y:S01]  /*0960*/  FADD R6, R26, R27 ;  /* 0x0000001b1a067221 */ /* 0x000fe20000000000 */
[----:B------:R-:W-:Y:S01]  /*0970*/  ISETP.LT.AND P1, PT, R30, 0x3a02, !P0 ;  /* 0x00003a021e00780c */ /* 0x000fe20004721270 */
[----:B------:R-:W4:Y:S01]  /*0980*/  LDS.U16 R27, [R0+0x808] ;  /* 0x00080800001b7984 */ /* 0x000f220000000400 */
[----:B------:R-:W-:-:S03]  /*0990*/  ISETP.LT.AND P5, PT, R28, 0x3a02, !P0 ;  /* 0x00003a021c00780c */ /* 0x000fc600047a1270 */
[----:B------:R-:W5:Y:S01]  /*09a0*/  LDS.U16 R28, [R0+0xa0a] ;  /* 0x000a0a00001c7984 */ /* 0x000f620000000400 */
[----:B------:R-:W-:-:S03]  /*09b0*/  IMAD.MOV.U32 R36, RZ, RZ, 0x2a3 ;  /* 0x000002a3ff247424 */ /* 0x000fc600078e00ff */
[----:B------:R-:W-:Y:S01]  /*09c0*/  LDS.U16 R30, [R0+0xe0e] ;  /* 0x000e0e00001e7984 */ /* 0x000fe20000000400 */
[----:B0-----:R-:W-:Y:S02]  /*09d0*/  HADD2.F32 R4, -RZ, R4.H0_H0 ;  /* 0x20000004ff047230 */ /* 0x001fe40000004100 */
[----:B-1----:R-:W-:-:S03]  /*09e0*/  HADD2.F32 R5, -RZ, R29.H0_H0 ;  /* 0x2000001dff057230 */ /* 0x002fc60000004100 */
[----:B------:R-:W-:Y:S01]  /*09f0*/  FFMA R4, R4, 0.125, R7 ;  /* 0x3e00000004047823 */ /* 0x000fe20000000007 */
[----:B------:R-:W0:Y:S01]  /*0a00*/  LDS.U16 R29, [R0+0xc0c] ;  /* 0x000c0c00001d7984 */ /* 0x000e220000000400 */
[----:B------:R-:W-:Y:S01]  /*0a10*/  MOV R7, UR7 ;  /* 0x0000000700077c02 */ /* 0x000fe20008000f00 */
[----:B------:R-:W-:Y:S02]  /*0a20*/  FFMA R5, R5, 0.125, R6 ;  /* 0x3e00000005057823 */ /* 0x000fe40000000006 */
[----:B------:R-:W-:Y:S06]  /*0a30*/  BAR.SYNC 0x0 ;  /* 0x0000000000007b1d */ /* 0x000fec0000000000 */
[----:B------:R1:W-:Y:S01]  /*0a40*/  STS.U16 [R25], R8 ;  /* 0x0000000819007388 */ /* 0x0003e20000000400 */
[----:B------:R-:W-:-:S02]  /*0a50*/  SHF.R.U32.HI R6, RZ, 0x10, R8 ;  /* 0x00000010ff067819 */ /* 0x000fc40000011608 */
[----:B------:R-:W-:Y:S01]  /*0a60*/  ISETP.LT.AND P4, PT, R7, 0x3a02, !P0 ;  /* 0x00003a020700780c */ /* 0x000fe20004781270 */
[----:B------:R-:W-:Y:S01]  /*0a70*/  IMAD R7, R15, R36, UR12 ;  /* 0x0000000c0f077e24 */ /* 0x000fe2000f8e0224 */
[----:B------:R-:W-:Y:S01]  /*0a80*/  UIMAD.WIDE UR12, UR17, -0x3dd1baf9, UR16 ;  /* 0xc22e4507110c78a5 */ /* 0x000fe2000f8e0210 */
[----:B------:R2:W-:Y:S01]  /*0a90*/  STS.U16 [R25+0x2], R6 ;  /* 0x0000020619007388 */ /* 0x0005e20000000400 */
[----:B-1----:R-:W-:Y:S02]  /*0aa0*/  MOV R8, 0x2a3 ;  /* 0x000002a300087802 */ /* 0x002fe40000000f00 */
[----:B------:R-:W-:-:S03]  /*0ab0*/  SHF.R.U32.HI R34, RZ, 0x10, R9 ;  /* 0x00000010ff227819 */ /* 0x000fc60000011609 */
[----:B--2---:R-:W-:Y:S01]  /*0ac0*/  IMAD R6, R15, R8, UR4 ;  /* 0x000000040f067e24 */ /* 0x004fe2000f8e0208 */
[----:B------:R-:W-:Y:S01]  /*0ad0*/  MOV R8, UR8 ;  /* 0x0000000800087c02 */ /* 0x000fe20008000f00 */
[----:B------:R-:W-:Y:S01]  /*0ae0*/  USHF.R.U32.HI UR4, URZ, 0x1f, UR13 ;  /* 0x0000001f3f047899 */ /* 0x000fe2000801160d */
[----:B------:R1:W-:Y:S03]  /*0af0*/  STS.U16 [R25+0x4], R9 ;  /* 0x0000040919007388 */ /* 0x0003e60000000400 */
[----:B------:R-:W-:Y:S01]  /*0b00*/  IMAD R7, R8, 0x34bc0, R7 ;  /* 0x00034bc008077824 */ /* 0x000fe200078e0207 */
[----:B------:R2:W-:Y:S01]  /*0b10*/  STS.U16 [R25+0x6], R34 ;  /* 0x0000062219007388 */ /* 0x0005e20000000400 */
[----:B------:R-:W-:Y:S01]  /*0b20*/  IMAD.MOV.U32 R8, RZ, RZ, 0x2 ;  /* 0x00000002ff087424 */ /* 0x000fe200078e00ff */
[----:B------:R-:W-:Y:S01]  /*0b30*/  ULEA.HI.SX32 UR4, UR13, UR4, 0x17 ;  /* 0x000000040d047291 */ /* 0x000fe2000f8fba3f */
[----:B-1----:R-:W-:Y:S01]  /*0b40*/  IMAD R9, R33, 0x34bc0, R6 ;  /* 0x00034bc021097824 */ /* 0x002fe200078e0206 */
[----:B------:R-:W-:-:S02]  /*0b50*/  SHF.R.U32.HI R6, RZ, 0x10, R10 ;  /* 0x00000010ff067819 */ /* 0x000fc4000001160a */
[----:B--2---:R-:W-:Y:S02]  /*0b60*/  SHF.R.U32.HI R34, RZ, 0x10, R11 ;  /* 0x00000010ff227819 */ /* 0x004fe4000001160b */
[----:B------:R-:W-:Y:S01]  /*0b70*/  F2FP.F16.F32.PACK_AB R33, R5, R4 ;  /* 0x000000040521723e */ /* 0x000fe200000000ff */
[----:B------:R-:W-:Y:S01]  /*0b80*/  IMAD.WIDE R4, R9, R8, c[0x0][0x178] ;  /* 0x00005e0009047625 */ /* 0x000fe200078e0208 */
[----:B------:R-:W-:Y:S01]  /*0b90*/  UIMAD UR16, UR4, -0x2a3, UR17 ;  /* 0xfffffd5d041078a4 */ /* 0x000fe2000f8e0211 */
[----:B------:R1:W-:Y:S01]  /*0ba0*/  STS.U16 [R25+0xe], R34 ;  /* 0x00000e2219007388 */ /* 0x0003e20000000400 */
[----:B------:R-:W-:-:S03]  /*0bb0*/  MOV R9, UR15 ;  /* 0x0000000f00097c02 */ /* 0x000fc60008000f00 */
[----:B------:R-:W-:Y:S04]  /*0bc0*/  STS.U16 [R25+0x8], R10 ;  /* 0x0000080a19007388 */ /* 0x000fe80000000400 */
[----:B------:R-:W-:Y:S01]  /*0bd0*/  STS.U16 [R25+0xa], R6 ;  /* 0x00000a0619007388 */ /* 0x000fe20000000400 */
[----:B-1----:R-:W-:-:S03]  /*0be0*/  MOV R34, 0x2a3 ;  /* 0x000002a300227802 */ /* 0x002fc60000000f00 */
[----:B------:R-:W-:Y:S04]  /*0bf0*/  STS.U16 [R25+0xc], R11 ;  /* 0x00000c0b19007388 */ /* 0x000fe80000000400 */
[----:B------:R-:W-:Y:S06]  /*0c00*/  BAR.SYNC 0x0 ;  /* 0x0000000000007b1d */ /* 0x000fec0000000000 */
[----:B------:R1:W-:Y:S01]  /*0c10*/  @P3 STG.E.U16 [R4.64], R33 ;  /* 0x0000002104003986 */ /* 0x0003e2000c101512 */
[----:B------:R-:W-:Y:S01]  /*0c20*/  ISETP.LT.AND P3, PT, R9, 0x3a02, !P0 ;  /* 0x00003a020900780c */ /* 0x000fe20004761270 */
[----:B------:R-:W-:Y:S01]  /*0c30*/  HADD2.F32 R9, -RZ, R24.H0_H0 ;  /* 0x20000018ff097230 */ /* 0x000fe20000004100 */
[----:B------:R-:W-:Y:S01]  /*0c40*/  MOV R11, UR4 ;  /* 0x00000004000b7c02 */ /* 0x000fe20008000f00 */
[----:B------:R-:W-:-:S02]  /*0c50*/  HADD2.F32 R32, -RZ, R32.H0_H0 ;  /* 0x20000020ff207230 */ /* 0x000fc40000004100 */
[----:B---3--:R-:W-:Y:S02]  /*0c60*/  HADD2.F32 R31, -RZ, R31.H0_H0 ;  /* 0x2000001fff1f7230 */ /* 0x008fe40000004100 */
[----:B-1----:R-:W-:Y:S01]  /*0c70*/  IMAD R4, R15, R34, UR16 ;  /* 0x000000100f047e24 */ /* 0x002fe2000f8e0222 */
[C---:B------:R-:W-:Y:S01]  /*0c80*/  FADD R5, R26.reuse, R9 ;  /* 0x000000091a057221 */ /* 0x040fe20000000000 */
[----:B------:R-:W-:Y:S02]  /*0c90*/  UMOV UR8, URZ ;  /* 0x0000003f00087c82 */ /* 0x000fe40008000000 */
[----:B------:R-:W-:Y:S01]  /*0ca0*/  IMAD R11, R11, 0x34bc0, R4 ;  /* 0x00034bc00b0b7824 */ /* 0x000fe200078e0204 */
[----:B------:R-:W-:Y:S01]  /*0cb0*/  FADD R4, R26, R23 ;  /* 0x000000171a047221 */ /* 0x000fe20000000000 */
[----:B------:R-:W-:Y:S01]  /*0cc0*/  UIMAD.WIDE UR22, UR9, -0x3dd1baf9, UR8 ;  /* 0xc22e4507091678a5 */ /* 0x000fe2000f8e0208 */
[----:B------:R-:W-:Y:S01]  /*0cd0*/  FFMA R9, R32, 0.125, R5 ;  /* 0x3e00000020097823 */ /* 0x000fe20000000005 */
[----:B------:R-:W-:Y:S01]  /*0ce0*/  UIADD3 UR13, UR5, 0x7, URZ ;  /* 0x00000007050d7890 */ /* 0x000fe2000fffe03f */
[----:B------:R-:W-:Y:S01]  /*0cf0*/  FFMA R4, R31, 0.125, R4 ;  /* 0x3e0000001f047823 */ /* 0x000fe20000000004 */
[----:B------:R-:W-:-:S02]  /*0d00*/  UIADD3 UR17, UR5, 0x8, URZ ;  /* 0x0000000805117890 */ /* 0x000fc4000fffe03f */
[----:B------:R-:W-:Y:S01]  /*0d10*/  USHF.R.U32.HI UR6, URZ, 0x1f, UR23 ;  /* 0x0000001f3f067899 */ /* 0x000fe20008011617 */
[-C--:B------:R-:W-:Y:S01]  /*0d20*/  IMAD.WIDE R6, R7, R8.reuse, c[0x0][0x178] ;  /* 0x00005e0007067625 */ /* 0x080fe200078e0208 */
[----:B------:R-:W-:Y:S01]  /*0d30*/  USHF.R.U32.HI UR4, URZ, 0x1f, UR21 ;  /* 0x0000001f3f047899 */ /* 0x000fe20008011615 */
[----:B------:R-:W-:Y:S02]  /*0d40*/  PRMT R25, R33, 0x7632, R25 ;  /* 0x0000763221197816 */ /* 0x000fe40000000019 */
[----:B------:R-:W-:Y:S01]  /*0d50*/  F2FP.F16.F32.PACK_AB R9, R4, R9 ;  /* 0x000000090409723e */ /* 0x000fe200000000ff */
[----:B------:R-:W-:Y:S01]  /*0d60*/  IMAD.WIDE R4, R11, R8, c[0x0][0x178] ;  /* 0x00005e000b047625 */ /* 0x000fe200078e0208 */
[----:B------:R-:W-:Y:S01]  /*0d70*/  ULEA.HI.SX32 UR6, UR23, UR6, 0x17 ;  /* 0x0000000617067291 */ /* 0x000fe2000f8fba3f */
[----:B------:R-:W-:Y:S01]  /*0d80*/  MOV R23, UR17 ;  /* 0x0000001100177c02 */ /* 0x000fe20008000f00 */
[----:B------:R-:W-:Y:S01]  /*0d90*/  ULEA.HI.SX32 UR4, UR21, UR4, 0x17 ;  /* 0x0000000415047291 */ /* 0x000fe2000f8fba3f */
[----:B------:R-:W-:Y:S01]  /*0da0*/  IMAD.U32 R10, RZ, RZ, UR13 ;  /* 0x0000000dff0a7e24 */ /* 0x000fe2000f8e00ff */
[----:B------:R1:W-:Y:S01]  /*0db0*/  @P2 STG.E.U16 [R6.64], R25 ;  /* 0x0000001906002986 */ /* 0x0003e2000c101512 */
[----:B------:R-:W-:-:S03]  /*0dc0*/  UIMAD UR8, UR6, -0x2a3, UR9 ;  /* 0xfffffd5d060878a4 */ /* 0x000fc6000f8e0209 */
[----:B------:R2:W-:Y:S01]  /*0dd0*/  @P1 STG.E.U16 [R4.64], R9 ;  /* 0x0000000904001986 */ /* 0x0005e2000c101512 */
[----:B------:R-:W-:Y:S01]  /*0de0*/  ISETP.LT.AND P2, PT, R10, 0x3a02, !P0 ;  /* 0x00003a020a00780c */ /* 0x000fe20004741270 */
[----:B------:R-:W-:Y:S01]  /*0df0*/  IMAD.MOV.U32 R10, RZ, RZ, 0x2a3 ;  /* 0x000002a3ff0a7424 */ /* 0x000fe200078e00ff */
[----:B------:R-:W-:Y:S01]  /*0e00*/  ISETP.LT.AND P1, PT, R23, 0x3a02, !P0 ;  /* 0x00003a021700780c */ /* 0x000fe20004721270 */
[----:B------:R-:W-:Y:S01]  /*0e10*/  HADD2.F32 R23, -RZ, R12.H0_H0 ;  /* 0x2000000cff177230 */ /* 0x000fe20000004100 */
[----:B------:R-:W-:Y:S01]  /*0e20*/  UIMAD UR10, UR4, -0x2a3, UR11 ;  /* 0xfffffd5d040a78a4 */ /* 0x000fe2000f8e020b */
[----:B-1----:R-:W-:Y:S01]  /*0e30*/  MOV R7, UR4 ;  /* 0x0000000400077c02 */ /* 0x002fe20008000f00 */
[----:B------:R-:W-:Y:S01]  /*0e40*/  USHF.R.U32.HI UR4, URZ, 0x1f, UR25 ;  /* 0x0000001f3f047899 */ /* 0x000fe20008011619 */
[----:B------:R-:W-:Y:S01]  /*0e50*/  MOV R6, 0x2a3 ;  /* 0x000002a300067802 */ /* 0x000fe20000000f00 */
[C---:B------:R-:W-:Y:S01]  /*0e60*/  IMAD R11, R15.reuse, R10, UR8 ;  /* 0x000000080f0b7e24 */ /* 0x040fe2000f8e020a */
[C---:B------:R-:W-:Y:S01]  /*0e70*/  FADD R10, R26.reuse, R23 ;  /* 0x000000171a0a7221 */ /* 0x040fe20000000000 */
[----:B----4-:R-:W-:Y:S01]  /*0e80*/  HADD2.F32 R27, -RZ, R27.H0_H0 ;  /* 0x2000001bff1b7230 */ /* 0x010fe20000004100 */
[----:B--2---:R-:W-:Y:S01]  /*0e90*/  FADD R5, R26, R13 ;  /* 0x0000000d1a057221 */ /* 0x004fe20000000000 */
[----:B-----5:R-:W-:Y:S01]  /*0ea0*/  HADD2.F32 R28, -RZ, R28.H0_H0 ;  /* 0x2000001cff1c7230 */ /* 0x020fe20000004100 */
[----:B------:R-:W-:Y:S01]  /*0eb0*/  ULEA.HI.SX32 UR4, UR25, UR4, 0x17 ;  /* 0x0000000419047291 */ /* 0x000fe2000f8fba3f */
[----:B------:R-:W-:Y:S01]  /*0ec0*/  IMAD R6, R15, R6, UR10 ;  /* 0x0000000a0f067e24 */ /* 0x000fe2000f8e0206 */
[----:B------:R-:W-:Y:S01]  /*0ed0*/  MOV R24, UR6 ;  /* 0x0000000600187c02 */ /* 0x000fe20008000f00 */
[----:B------:R-:W-:Y:S01]  /*0ee0*/  FFMA R10, R27, 0.125, R10 ;  /* 0x3e0000001b0a7823 */ /* 0x000fe2000000000a */
[----:B------:R-:W-:Y:S01]  /*0ef0*/  FFMA R5, R28, 0.125, R5 ;  /* 0x3e0000001c057823 */ /* 0x000fe20000000005 */
[----:B------:R-:W-:Y:S01]  /*0f00*/  UIMAD UR6, UR4, -0x2a3, UR7 ;  /* 0xfffffd5d040678a4 */ /* 0x000fe2000f8e0207 */
[----:B------:R-:W-:Y:S01]  /*0f10*/  IMAD R7, R7, 0x34bc0, R6 ;  /* 0x00034bc007077824 */ /* 0x000fe200078e0206 */
[----:B------:R-:W-:Y:S01]  /*0f20*/  UIADD3 UR9, UR5, 0x9, URZ ;  /* 0x0000000905097890 */ /* 0x000fe2000fffe03f */
[----:B------:R-:W-:Y:S01]  /*0f30*/  IMAD.MOV.U32 R4, RZ, RZ, 0x2a3 ;  /* 0x000002a3ff047424 */ /* 0x000fe200078e00ff */
[----:B------:R-:W-:Y:S01]  /*0f40*/  F2FP.F16.F32.PACK_AB R10, R5, R10 ;  /* 0x0000000a050a723e */ /* 0x000fe200000000ff */
[----:B------:R-:W-:Y:S01]  /*0f50*/  IMAD R11, R24, 0x34bc0, R11 ;  /* 0x00034bc0180b7824 */ /* 0x000fe200078e020b */
[----:B------:R-:W-:Y:S01]  /*0f60*/  PRMT R13, R9, 0x7632, R13 ;  /* 0x00007632090d7816 */ /* 0x000fe2000000000d */
[----:B------:R-:W-:Y:S01]  /*0f70*/  IMAD.WIDE R6, R7, R8, c[0x0][0x178] ;  /* 0x00005e0007067625 */ /* 0x000fe200078e0208 */
[----:B------:R-:W-:-:S03]  /*0f80*/  MOV R12, UR9 ;  /* 0x00000009000c7c02 */ /* 0x000fc60008000f00 */
[----:B------:R-:W-:Y:S02]  /*0f90*/  IMAD R9, R15, R4, UR6 ;  /* 0x000000060f097e24 */ /* 0x000fe4000f8e0204 */
[-C--:B------:R-:W-:Y:S01]  /*0fa0*/  IMAD.WIDE R4, R11, R8.reuse, c[0x0][0x178] ;  /* 0x00005e000b047625 */ /* 0x080fe200078e0208 */
[----:B------:R-:W-:Y:S01]  /*0fb0*/  PRMT R11, R10, 0x7610, R11 ;  /* 0x000076100a0b7816 */ /* 0x000fe2000000000b */
[----:B------:R1:W-:Y:S01]  /*0fc0*/  @P6 STG.E.U16 [R6.64], R13 ;  /* 0x0000000d06006986 */ /* 0x0003e2000c101512 */
[----:B------:R-:W-:Y:S01]  /*0fd0*/  ISETP.LT.AND P6, PT, R12, 0x3a02, !P0 ;  /* 0x00003a020c00780c */ /* 0x000fe200047c1270 */
[----:B------:R-:W-:Y:S01]  /*0fe0*/  UIMAD.WIDE UR20, UR15, -0x3dd1baf9, UR14 ;  /* 0xc22e45070f1478a5 */ /* 0x000fe2000f8e020e */
[----:B------:R-:W-:Y:S01]  /*0ff0*/  PRMT R12, R10, 0x7632, R12 ;  /* 0x000076320a0c7816 */ /* 0x000fe2000000000c */
[----:B------:R-:W-:Y:S01]  /*1000*/  UIADD3 UR7, UR5, 0xa, URZ ;  /* 0x0000000a05077890 */ /* 0x000fe2000fffe03f */
[----:B------:R2:W-:Y:S01]  /*1010*/  @P5 STG.E.U16 [R4.64], R11 ;  /* 0x0000000b04005986 */ /* 0x0005e2000c101512 */
[----:B------:R-:W-:Y:S01]  /*1020*/  FADD R10, R26, R3 ;  /* 0x000000031a0a7221 */ /* 0x000fe20000000000 */
[----:B------:R-:W-:Y:S01]  /*1030*/  MOV R24, UR4 ;  /* 0x0000000400187c02 */ /* 0x000fe20008000f00 */
[----:B------:R-:W-:Y:S01]  /*1040*/  USHF.R.U32.HI UR4, URZ, 0x1f, UR21 ;  /* 0x0000001f3f047899 */ /* 0x000fe20008011615 */
[----:B------:R-:W3:Y:S04]  /*1050*/  LDS.U16 R4, [R0] ;  /* 0x0000000000047984 */ /* 0x000ee80000000400 */
[----:B------:R-:W4:Y:S01]  /*1060*/  LDS.U16 R3, [R0+0x202] ;  /* 0x0002020000037984 */ /* 0x000f220000000400 */
[----:B-1----:R-:W-:Y:S01]  /*1070*/  MOV R6, UR7 ;  /* 0x0000000700067c02 */ /* 0x002fe20008000f00 */
[----:B------:R-:W-:Y:S01]  /*1080*/  ULEA.HI.SX32 UR4, UR21, UR4, 0x17 ;  /* 0x0000000415047291 */ /* 0x000fe2000f8fba3f */
[----:B------:R-:W-:Y:S01]  /*1090*/  IMAD R7, R24, 0x34bc0, R9 ;  /* 0x00034bc018077824 */ /* 0x000fe200078e0209 */
[----:B------:R-:W-:Y:S01]  /*10a0*/  UMOV UR12, URZ ;  /* 0x0000003f000c7c82 */ /* 0x000fe20008000000 */
[----:B------:R-:W-:Y:S01]  /*10b0*/  ISETP.LT.AND P5, PT, R6, 0x3a02, !P0 ;  /* 0x00003a020600780c */ /* 0x000fe200047a1270 */
[----:B------:R-:W-:Y:S01]  /*10c0*/  UIMAD UR6, UR4, -0x2a3, UR15 ;  /* 0xfffffd5d040678a4 */ /* 0x000fe2000f8e020f */
[----:B------:R-:W-:Y:S01]  /*10d0*/  IMAD.WIDE R6, R7, R8, c[0x0][0x178] ;  /* 0x00005e0007067625 */ /* 0x000fe200078e0208 */
[----:B------:R-:W-:-:S03]  /*10e0*/  UIMAD.WIDE UR14, UR13, -0x3dd1baf9, UR12 ;  /* 0xc22e45070d0e78a5 */ /* 0x000fc6000f8e020c */
[----:B--2---:R-:W-:Y:S01]  /*10f0*/  HADD2.F32 R5, -RZ, R2.H0_H0 ;  /* 0x20000002ff057230 */ /* 0x004fe20000004100 */
[----:B------:R-:W-:Y:S01]  /*1100*/  MOV R2, 0x2a3 ;  /* 0x000002a300027802 */ /* 0x000fe20000000f00 */
[----:B------:R1:W-:Y:S01]  /*1110*/  @P4 STG.E.U16 [R6.64], R12 ;  /* 0x0000000c06004986 */ /* 0x0003e2000c101512 */
[----:B0-----:R-:W-:Y:S01]  /*1120*/  HADD2.F32 R29, -RZ, R29.H0_H0 ;  /* 0x2000001dff1d7230 */ /* 0x001fe20000004100 */
[----:B------:R-:W-:Y:S01]  /*1130*/  UMOV UR16, URZ ;  /* 0x0000003f00107c82 */ /* 0x000fe20008000000 */
[----:B------:R-:W-:Y:S01]  /*1140*/  HADD2.F32 R30, -RZ, R30.H0_H0 ;  /* 0x2000001eff1e7230 */ /* 0x000fe20000004100 */
[----:B------:R-:W-:Y:S01]  /*1150*/  FADD R5, R26, R5 ;  /* 0x000000051a057221 */ /* 0x000fe20000000000 */
[----:B------:R-:W-:Y:S01]  /*1160*/  IMAD R2, R15, R2, UR6 ;  /* 0x000000060f027e24 */ /* 0x000fe2000f8e0202 */
[----:B------:R-:W-:Y:S01]  /*1170*/  UIMAD.WIDE UR20, UR17, -0x3dd1baf9, UR16 ;  /* 0xc22e4507111478a5 */ /* 0x000fe2000f8e0210 */
[----:B-1----:R-:W-:Y:S01]  /*1180*/  MOV R7, UR4 ;  /* 0x0000000400077c02 */ /* 0x002fe20008000f00 */
[----:B------:R-:W-:-:S02]  /*1190*/  UMOV UR4, UR15 ;  /* 0x0000000f00047c82 */ /* 0x000fc40008000000 */
[----:B------:R-:W-:Y:S01]  /*11a0*/  USHF.R.U32.HI UR6, URZ, 0x1f, UR4 ;  /* 0x0000001f3f067899 */ /* 0x000fe20008011604 */
[----:B------:R-:W-:Y:S01]  /*11b0*/  FFMA R10, R29, 0.125, R10 ;  /* 0x3e0000001d0a7823 */ /* 0x000fe2000000000a */
[----:B------:R-:W-:Y:S01]  /*11c0*/  FFMA R5, R30, 0.125, R5 ;  /* 0x3e0000001e057823 */ /* 0x000fe20000000005 */
[----:B------:R-:W-:Y:S01]  /*11d0*/  IMAD R7, R7, 0x34bc0, R2 ;  /* 0x00034bc007077824 */ /* 0x000fe200078e0202 */
[----:B------:R-:W-:Y:S02]  /*11e0*/  UIADD3 UR15, UR5, 0xc, URZ ;  /* 0x0000000c050f7890 */ /* 0x000fe4000fffe03f */
[----:B------:R-:W-:Y:S02]  /*11f0*/  ULEA.HI.SX32 UR6, UR4, UR6, 0x17 ;  /* 0x0000000604067291 */ /* 0x000fe4000f8fba3f */
[----:B------:R-:W-:Y:S01]  /*1200*/  USHF.R.U32.HI UR4, URZ, 0x1f, UR21 ;  /* 0x0000001f3f047899 */ /* 0x000fe20008011615 */
[----:B------:R-:W-:Y:S01]  /*1210*/  F2FP.F16.F32.PACK_AB R10, R5, R10 ;  /* 0x0000000a050a723e */ /* 0x000fe200000000ff */
[----:B------:R-:W-:Y:S01]  /*1220*/  IMAD.WIDE R6, R7, R8, c[0x0][0x178] ;  /* 0x00005e0007067625 */ /* 0x000fe200078e0208 */
[----:B------:R-:W-:Y:S01]  /*1230*/  MOV R5, UR15 ;  /* 0x0000000f00057c02 */ /* 0x000fe20008000f00 */
[----:B------:R-:W-:-:S02]  /*1240*/  ULEA.HI.SX32 UR4, UR21, UR4, 0x17 ;  /* 0x0000000415047291 */ /* 0x000fc4000f8fba3f */
[----:B------:R-:W-:Y:S01]  /*1250*/  UIMAD UR12, UR6, -0x2a3, UR13 ;  /* 0xfffffd5d060c78a4 */ /* 0x000fe2000f8e020d */
[----:B------:R-:W-:Y:S01]  /*1260*/  IMAD.MOV.U32 R2, RZ, RZ, 0x2a3 ;  /* 0x000002a3ff027424 */ /* 0x000fe200078e00ff */
[----:B------:R-:W-:Y:S01]  /*1270*/  UIADD3 UR11, UR5, 0xb, URZ ;  /* 0x0000000b050b7890 */ /* 0x000fe2000fffe03f */
[----:B------:R0:W-:Y:S01]  /*1280*/  @P3 STG.E.U16 [R6.64], R10 ;  /* 0x0000000a06003986 */ /* 0x0001e2000c101512 */
[----:B------:R-:W-:Y:S01]  /*1290*/  UIMAD UR16, UR4, -0x2a3, UR17 ;  /* 0xfffffd5d041078a4 */ /* 0x000fe2000f8e0211 */
[----:B------:R-:W-:Y:S01]  /*12a0*/  ISETP.LT.AND P3, PT, R5, 0x3a02, !P0 ;  /* 0x00003a020500780c */ /* 0x000fe20004761270 */
[----:B------:R-:W-:Y:S01]  /*12b0*/  UIADD3 UR17, UR5, 0xd, URZ ;  /* 0x0000000d05117890 */ /* 0x000fe2000fffe03f */
[----:B------:R-:W-:Y:S01]  /*12c0*/  MOV R5, UR6 ;  /* 0x0000000600057c02 */ /* 0x000fe20008000f00 */
[----:B------:R-:W-:Y:S01]  /*12d0*/  UIADD3 UR13, UR5, 0xe, URZ ;  /* 0x0000000e050d7890 */ /* 0x000fe2000fffe03f */
[----:B------:R-:W-:Y:S01]  /*12e0*/  HADD2.F32 R11, -RZ, R14.H0_H0 ;  /* 0x2000000eff0b7230 */ /* 0x000fe20000004100 */
[----:B------:R-:W-:Y:S01]  /*12f0*/  UMOV UR8, URZ ;  /* 0x0000003f00087c82 */ /* 0x000fe20008000000 */
[----:B------:R-:W-:Y:S01]  /*1300*/  IMAD R2, R15, R2, UR12 ;  /* 0x0000000c0f027e24 */ /* 0x000fe2000f8e0202 */
[----:B------:R-:W-:Y:S01]  /*1310*/  UIADD3 UR5, UR5, 0xf, URZ ;  /* 0x0000000f05057890 */ /* 0x000fe2000fffe03f */
[----:B------:R-:W-:Y:S01]  /*1320*/  MOV R14, UR4 ;  /* 0x00000004000e7c02 */ /* 0x000fe20008000f00 */
[----:B------:R-:W-:Y:S01]  /*1330*/  UIMAD.WIDE UR20, UR9, -0x3dd1baf9, UR8 ;  /* 0xc22e4507091478a5 */ /* 0x000fe2000f8e0208 */
[----:B------:R-:W-:Y:S01]  /*1340*/  HADD2.F32 R13, -RZ, R22.H0_H0 ;  /* 0x20000016ff0d7230 */ /* 0x000fe20000004100 */
[----:B------:R-:W-:Y:S01]  /*1350*/  UMOV UR10, URZ ;  /* 0x0000003f000a7c82 */ /* 0x000fe20008000000 */
[----:B------:R-:W-:Y:S01]  /*1360*/  IMAD.U32 R9, RZ, RZ, UR11 ;  /* 0x0000000bff097e24 */ /* 0x000fe2000f8e00ff */
[----:B------:R-:W-:Y:S01]  /*1370*/  UMOV UR4, URZ ;  /* 0x0000003f00047c82 */ /* 0x000fe20008000000 */
[----:B------:R-:W-:Y:S01]  /*1380*/  MOV R12, 0x2a3 ;  /* 0x000002a3000c7802 */ /* 0x000fe20000000f00 */
[----:B------:R-:W-:Y:S01]  /*1390*/  UIMAD.WIDE UR24, UR11, -0x3dd1baf9, UR10 ;  /* 0xc22e45070b1878a5 */ /* 0x000fe2000f8e020a */
[----:B------:R-:W-:Y:S01]  /*13a0*/  IMAD R5, R5, 0x34bc0, R2 ;  /* 0x00034bc005057824 */ /* 0x000fe200078e0202 */
[----:B------:R-:W-:Y:S01]  /*13b0*/  UIMAD.WIDE UR32, UR5, -0x3dd1baf9, UR4 ;  /* 0xc22e4507052078a5 */ /* 0x000fe2000f8e0204 */
[----:B---3--:R-:W-:Y:S01]  /*13c0*/  HADD2.F32 R2, -RZ, R4.H0_H0 ;  /* 0x20000004ff027230 */ /* 0x008fe20000004100 */
[----:B------:R-:W-:Y:S01]  /*13d0*/  USHF.R.U32.HI UR4, URZ, 0x1f, UR21 ;  /* 0x0000001f3f047899 */ /* 0x000fe20008011615 */
[----:B----4-:R-:W-:Y:S01]  /*13e0*/  HADD2.F32 R3, -RZ, R3.H0_H0 ;  /* 0x20000003ff037230 */ /* 0x010fe20000004100 */
[C---:B0-----:R-:W-:Y:S01]  /*13f0*/  FADD R7, R26.reuse, R11 ;  /* 0x0000000b1a077221 */ /* 0x041fe20000000000 */
[----:B------:R-:W-:Y:S01]  /*1400*/  FADD R6, R26, R13 ;  /* 0x0000000d1a067221 */ /* 0x000fe20000000000 */
[----:B------:R-:W-:Y:S01]  /*1410*/  UMOV UR6, URZ ;  /* 0x0000003f00067c82 */ /* 0x000fe20008000000 */
[----:B------:R-:W-:Y:S01]  /*1420*/  ISETP.LT.AND P4, PT, R9, 0x3a02, !P0 ;  /* 0x00003a020900780c */ /* 0x000fe20004781270 */
[----:B------:R-:W-:Y:S01]  /*1430*/  USHF.R.U32.HI UR8, URZ, 0x1f, UR25 ;  /* 0x0000001f3f087899 */ /* 0x000fe20008011619 */
[----:B------:R-:W-:Y:S01]  /*1440*/  IMAD R9, R15, R12, UR16 ;  /* 0x000000100f097e24 */ /* 0x000fe2000f8e020c */
[----:B------:R-:W-:-:S02]  /*1450*/  UIMAD.WIDE UR22, UR7, -0x3dd1baf9, UR6 ;  /* 0xc22e4507071678a5 */ /* 0x000fc4000f8e0206 */
[----:B------:R-:W-:Y:S01]  /*1460*/  ULEA.HI.SX32 UR4, UR21, UR4, 0x17 ;  /* 0x0000000415047291 */ /* 0x000fe2000f8fba3f */
[----:B------:R-:W-:Y:S01]  /*1470*/  IMAD.WIDE R4, R5, R8, c[0x0][0x178] ;  /* 0x00005e0005047625 */ /* 0x000fe200078e0208 */
[----:B------:R-:W-:Y:S01]  /*1480*/  PRMT R10, R10, 0x7632, R10 ;  /* 0x000076320a0a7816 */ /* 0x000fe2000000000a */
[----:B------:R-:W-:Y:S01]  /*1490*/  FFMA R2, R2, 0.125, R7 ;  /* 0x3e00000002027823 */ /* 0x000fe20000000007 */
[----:B------:R-:W-:Y:S01]  /*14a0*/  FFMA R3, R3, 0.125, R6 ;  /* 0x3e00000003037823 */ /* 0x000fe20000000006 */
[----:B------:R-:W-:Y:S01]  /*14b0*/  ULEA.HI.SX32 UR25, UR25, UR8, 0x17 ;  /* 0x0000000819197291 */ /* 0x000fe2000f8fba3f */
[----:B------:R-:W-:Y:S01]  /*14c0*/  IMAD R9, R14, 0x34bc0, R9 ;  /* 0x00034bc00e097824 */ /* 0x000fe200078e0209 */
[----:B------:R-:W-:Y:S02]  /*14d0*/  USHF.R.U32.HI UR6, URZ, 0x1f, UR23 ;  /* 0x0000001f3f067899 */ /* 0x000fe40008011617 */
[----:B------:R-:W-:Y:S01]  /*14e0*/  UIMAD UR8, UR4, -0x2a3, UR9 ;  /* 0xfffffd5d040878a4 */ /* 0x000fe2000f8e0209 */
[----:B------:R0:W-:Y:S01]  /*14f0*/  @P2 STG.E.U16 [R4.64], R10 ;  /* 0x0000000a04002986 */ /* 0x0001e2000c101512 */
[----:B------:R-:W-:Y:S01]  /*1500*/  F2FP.F16.F32.PACK_AB R2, R3, R2 ;  /* 0x000000020302723e */ /* 0x000fe200000000ff */
[----:B------:R-:W-:Y:S01]  /*1510*/  UMOV UR14, URZ ;  /* 0x0000003f000e7c82 */ /* 0x000fe20008000000 */
[----:B------:R-:W-:Y:S01]  /*1520*/  IMAD.U32 R3, RZ, RZ, UR17 ;  /* 0x00000011ff037e24 */ /* 0x000fe2000f8e00ff */
[----:B------:R-:W-:-:S02]  /*1530*/  ULEA.HI.SX32 UR6, UR23, UR6, 0x17 ;  /* 0x0000000617067291 */ /* 0x000fc4000f8fba3f */
[----:B------:R-:W-:Y:S01]  /*1540*/  UIMAD.WIDE UR26, UR15, -0x3dd1baf9, UR14 ;  /* 0xc22e45070f1a78a5 */ /* 0x000fe2000f8e020e */
[----:B------:R-:W-:Y:S01]  /*1550*/  MOV R14, 0x2a3 ;  /* 0x000002a3000e7802 */ /* 0x000fe20000000f00 */
[----:B------:R-:W-:Y:S01]  /*1560*/  UMOV UR12, URZ ;  /* 0x0000003f000c7c82 */ /* 0x000fe20008000000 */
[----:B0-----:R-:W-:Y:S01]  /*1570*/  IMAD.WIDE R4, R9, R8, c[0x0][0x178] ;  /* 0x00005e0009047625 */ /* 0x001fe200078e0208 */
[----:B------:R-:W-:-:S03]  /*1580*/  UIMAD UR7, UR6, -0x2a3, UR7 ;  /* 0xfffffd5d060778a4 */ /* 0x000fc6000f8e0207 */
[----:B------:R-:W-:Y:S02]  /*1590*/  HADD2.F32 R9, -RZ, R19.H0_H0 ;  /* 0x20000013ff097230 */ /* 0x000fe40000004100 */
[----:B------:R-:W-:Y:S01]  /*15a0*/  IMAD R19, R15, R12, UR8 ;  /* 0x000000080f137e24 */ /* 0x000fe2000f8e020c */
[----:B------:R-:W-:Y:S01]  /*15b0*/  MOV R12, UR4 ;  /* 0x00000004000c7c02 */ /* 0x000fe20008000f00 */
[----:B------:R-:W-:Y:S01]  /*15c0*/  USHF.R.U32.HI UR10, URZ, 0x1f, UR27 ;  /* 0x0000001f3f0a7899 */ /* 0x000fe2000801161b */
[----:B------:R-:W-:Y:S01]  /*15d0*/  ISETP.LT.AND P2, PT, R3, 0x3a02, !P0 ;  /* 0x00003a020300780c */ /* 0x000fe20004741270 */
[----:B------:R-:W-:Y:S01]  /*15e0*/  UIMAD.WIDE UR30, UR13, -0x3dd1baf9, UR12 ;  /* 0xc22e45070d1e78a5 */ /* 0x000fe2000f8e020c */
[----:B------:R-:W-:Y:S01]  /*15f0*/  MOV R3, UR13 ;  /* 0x0000000d00037c02 */ /* 0x000fe20008000f00 */
[----:B------:R-:W-:Y:S01]  /*1600*/  UMOV UR16, URZ ;  /* 0x0000003f00107c82 */ /* 0x000fe20008000000 */
[----:B------:R-:W-:Y:S01]  /*1610*/  IMAD R19, R12, 0x34bc0, R19 ;  /* 0x00034bc00c137824 */ /* 0x000fe200078e0213 */
[----:B------:R-:W-:Y:S01]  /*1620*/  UIMAD.WIDE UR28, UR17, -0x3dd1baf9, UR16 ;  /* 0xc22e4507111c78a5 */ /* 0x000fe2000f8e0210 */
[----:B------:R0:W-:Y:S01]  /*1630*/  @P1 STG.E.U16 [R4.64], R2 ;  /* 0x0000000204001986 */ /* 0x0001e2000c101512 */
[----:B------:R-:W-:Y:S01]  /*1640*/  ULEA.HI.SX32 UR27, UR27, UR10, 0x17 ;  /* 0x0000000a1b1b7291 */ /* 0x000fe2000f8fba3f */
[----:B------:R-:W-:Y:S01]  /*1650*/  MOV R12, UR6 ;  /* 0x00000006000c7c02 */ /* 0x000fe20008000f00 */
[----:B------:R-:W-:Y:S01]  /*1660*/  USHF.R.U32.HI UR14, URZ, 0x1f, UR31 ;  /* 0x0000001f3f0e7899 */ /* 0x000fe2000801161f */
[----:B------:R-:W-:Y:S01]  /*1670*/  ISETP.LT.AND P1, PT, R3, 0x3a02, !P0 ;  /* 0x00003a020300780c */ /* 0x000fe20004721270 */
[----:B------:R-:W-:Y:S01]  /*1680*/  HADD2.F32 R7, -RZ, R20.H0_H0 ;  /* 0x20000014ff077230 */ /* 0x000fe20000004100 */
[----:B------:R-:W-:Y:S01]  /*1690*/  UIMAD UR10, UR25, -0x2a3, UR11 ;  /* 0xfffffd5d190a78a4 */ /* 0x000fe2000f8e020b */
[----:B------:R-:W-:-:S02]  /*16a0*/  IMAD R13, R15, R14, UR7 ;  /* 0x000000070f0d7e24 */ /* 0x000fc4000f8e020e */
[----:B------:R-:W-:Y:S01]  /*16b0*/  HADD2.F32 R3, -RZ, R16.H0_H0 ;  /* 0x20000010ff037230 */ /* 0x000fe20000004100 */
[----:B------:R-:W-:Y:S01]  /*16c0*/  USHF.R.U32.HI UR12, URZ, 0x1f, UR29 ;  /* 0x0000001f3f0c7899 */ /* 0x000fe2000801161d */
[----:B------:R-:W-:Y:S01]  /*16d0*/  IMAD.MOV.U32 R16, RZ, RZ, 0x2a3 ;  /* 0x000002a3ff107424 */ /* 0x000fe200078e00ff */
[----:B------:R-:W-:Y:S01]  /*16e0*/  MOV R6, UR5 ;  /* 0x0000000500067c02 */ /* 0x000fe20008000f00 */
[----:B------:R-:W-:Y:S01]  /*16f0*/  ULEA.HI.SX32 UR31, UR31, UR14, 0x17 ;  /* 0x0000000e1f1f7291 */ /* 0x000fe2000f8fba3f */
[----:B------:R-:W-:Y:S01]  /*1700*/  HADD2.F32 R11, -RZ, R21.H0_H0 ;  /* 0x20000015ff0b7230 */ /* 0x000fe20000004100 */
[----:B------:R-:W-:Y:S01]  /*1710*/  FADD R10, R26, R7 ;  /* 0x000000071a0a7221 */ /* 0x000fe20000000000 */
[----:B------:R-:W-:Y:S01]  /*1720*/  IMAD R13, R12, 0x34bc0, R13 ;  /* 0x00034bc00c0d7824 */ /* 0x000fe200078e020d */
[----:B------:R-:W-:Y:S01]  /*1730*/  UIMAD UR14, UR27, -0x2a3, UR15 ;  /* 0xfffffd5d1b0e78a4 */ /* 0x000fe2000f8e020f */
[----:B0-----:R-:W-:Y:S01]  /*1740*/  HADD2.F32 R5, -RZ, R18.H0_H0 ;  /* 0x20000012ff057230 */ /* 0x001fe20000004100 */
[----:B------:R-:W-:Y:S01]  /*1750*/  MOV R12, UR25 ;  /* 0x00000019000c7c02 */ /* 0x000fe20008000f00 */
[----:B------:R-:W-:Y:S01]  /*1760*/  USHF.R.U32.HI UR16, URZ, 0x1f, UR33 ;  /* 0x0000001f3f107899 */ /* 0x000fe20008011621 */
[----:B------:R-:W-:Y:S01]  /*1770*/  MOV R18, 0x2a3 ;  /* 0x000002a300127802 */ /* 0x000fe20000000f00 */
[----:B------:R-:W-:Y:S01]  /*1780*/  IMAD R7, R15, R16, UR10 ;  /* 0x0000000a0f077e24 */ /* 0x000fe2000f8e0210 */
[----:B------:R-:W-:Y:S01]  /*1790*/  ULEA.HI.SX32 UR12, UR29, UR12, 0x17 ;  /* 0x0000000c1d0c7291 */ /* 0x000fe2000f8fba3f */
[----:B------:R-:W-:Y:S01]  /*17a0*/  ISETP.LT.AND P0, PT, R6, 0x3a02, !P0 ;  /* 0x00003a020600780c */ /* 0x000fe20004701270 */
[C---:B------:R-:W-:Y:S01]  /*17b0*/  FADD R11, R26.reuse, R11 ;  /* 0x0000000b1a0b7221 */ /* 0x040fe20000000000 */
[C---:B------:R-:W-:Y:S01]  /*17c0*/  FADD R9, R26.reuse, R9 ;  /* 0x000000091a097221 */ /* 0x040fe20000000000 */
[----:B------:R-:W-:Y:S01]  /*17d0*/  FADD R6, R26, R17 ;  /* 0x000000111a067221 */ /* 0x000fe20000000000 */
[--C-:B------:R-:W-:Y:S01]  /*17e0*/  FADD R4, R3, R26.reuse ;  /* 0x0000001a03047221 */ /* 0x100fe20000000000 */
[----:B------:R-:W-:Y:S01]  /*17f0*/  FADD R26, R5, R26 ;  /* 0x0000001a051a7221 */ /* 0x000fe20000000000 */
[----:B------:R-:W-:Y:S01]  /*1800*/  ULEA.HI.SX32 UR33, UR33, UR16, 0x17 ;  /* 0x0000001021217291 */ /* 0x000fe2000f8fba3f */
[----:B------:R-:W-:Y:S01]  /*1810*/  IMAD R7, R12, 0x34bc0, R7 ;  /* 0x00034bc00c077824 */ /* 0x000fe200078e0207 */
[----:B------:R-:W-:Y:S01]  /*1820*/  UIMAD UR16, UR12, -0x2a3, UR17 ;  /* 0xfffffd5d0c1078a4 */ /* 0x000fe2000f8e0211 */
[C---:B------:R-:W-:Y:S01]  /*1830*/  IMAD R5, R15.reuse, R18, UR14 ;  /* 0x0000000e0f057e24 */ /* 0x040fe2000f8e0212 */
[----:B------:R-:W-:Y:S01]  /*1840*/  MOV R20, 0x2a3 ;  /* 0x000002a300147802 */ /* 0x000fe20000000f00 */
[----:B------:R-:W-:Y:S01]  /*1850*/  IMAD.U32 R12, RZ, RZ, UR27 ;  /* 0x0000001bff0c7e24 */ /* 0x000fe2000f8e00ff */
[----:B------:R-:W0:Y:S03]  /*1860*/  LDS.U16 R16, [R0+0x808] ;  /* 0x0008080000107984 */ /* 0x000e260000000400 */
[----:B------:R-:W-:Y:S01]  /*1870*/  IMAD R5, R12, 0x34bc0, R5 ;  /* 0x00034bc00c057824 */ /* 0x000fe200078e0205 */
[----:B------:R-:W-:Y:S01]  /*1880*/  MOV R12, UR12 ;  /* 0x0000000c000c7c02 */ /* 0x000fe20008000f00 */
[----:B------:R-:W-:Y:S01]  /*1890*/  IMAD R3, R15, R20, UR16 ;  /* 0x000000100f037e24 */ /* 0x000fe2000f8e0214 */
[----:B------:R-:W1:Y:S03]  /*18a0*/  LDS.U16 R14, [R0+0x606] ;  /* 0x00060600000e7984 */ /* 0x000e660000000400 */
[----:B------:R-:W-:Y:S01]  /*18b0*/  IMAD R3, R12, 0x34bc0, R3 ;  /* 0x00034bc00c037824 */ /* 0x000fe200078e0203 */
[----:B------:R-:W-:Y:S04]  /*18c0*/  LDS.U16 R18, [R0+0xa0a] ;  /* 0x000a0a0000127984 */ /* 0x000fe80000000400 */
[----:B------:R-:W2:Y:S04]  /*18d0*/  LDS.U16 R12, [R0+0x404] ;  /* 0x00040400000c7984 */ /* 0x000ea80000000400 */
[----:B------:R-:W3:Y:S04]  /*18e0*/  LDS.U16 R20, [R0+0xc0c] ;  /* 0x000c0c0000147984 */ /* 0x000ee80000000400 */
[----:B------:R4:W5:Y:S01]  /*18f0*/  LDS.U16 R21, [R0+0xe0e] ;  /* 0x000e0e0000157984 */ /* 0x0009620000000400 */
[----:B------:R-:W-:Y:S01]  /*1900*/  UIMAD UR13, UR31, -0x2a3, UR13 ;  /* 0xfffffd5d1f0d78a4 */ /* 0x000fe2000f8e020d */
[----:B------:R-:W-:Y:S01]  /*1910*/  MOV R22, 0x2a3 ;  /* 0x000002a300167802 */ /* 0x000fe20000000f00 */
[----:B------:R-:W-:Y:S01]  /*1920*/  UIMAD UR5, UR33, -0x2a3, UR5 ;  /* 0xfffffd5d210578a4 */ /* 0x000fe2000f8e0205 */
[----:B------:R-:W-:-:S03]  /*1930*/  IMAD.MOV.U32 R24, RZ, RZ, 0x2a3 ;  /* 0x000002a3ff187424 */ /* 0x000fc600078e00ff */
[----:B------:R-:W-:Y:S01]  /*1940*/  IMAD R17, R15, R22, UR13 ;  /* 0x0000000d0f117e24 */ /* 0x000fe2000f8e0216 */
[----:B----4-:R-:W-:Y:S01]  /*1950*/  MOV R0, UR33 ;  /* 0x0000002100007c02 */ /* 0x010fe20008000f00 */
[----:B0-----:R-:W-:Y:S02]  /*1960*/  HADD2.F32 R16, -RZ, R16.H0_H0 ;  /* 0x20000010ff107230 */ /* 0x001fe40000004100 */
[----:B-1----:R-:W-:-:S03]  /*1970*/  HADD2.F32 R23, -RZ, R14.H0_H0 ;  /* 0x2000000eff177230 */ /* 0x002fc60000004100 */
[----:B------:R-:W-:Y:S01]  /*1980*/  FFMA R16, R16, 0.125, R9 ;  /* 0x3e00000010107823 */ /* 0x000fe20000000009 */
[----:B--2---:R-:W-:Y:S01]  /*1990*/  HADD2.F32 R12, -RZ, R12.H0_H0 ;  /* 0x2000000cff0c7230 */ /* 0x004fe20000004100 */
[----:B------:R-:W-:-:S04]  /*19a0*/  FFMA R23, R23, 0.125, R10 ;  /* 0x3e00000017177823 */ /* 0x000fc8000000000a */
[----:B------:R-:W-:Y:S01]  /*19b0*/  FFMA R12, R12, 0.125, R11 ;  /* 0x3e0000000c0c7823 */ /* 0x000fe2000000000b */
[----:B------:R-:W-:Y:S02]  /*19c0*/  HADD2.F32 R11, -RZ, R18.H0_H0 ;  /* 0x20000012ff0b7230 */ /* 0x000fe40000004100 */
[----:B---3--:R-:W-:Y:S02]  /*19d0*/  HADD2.F32 R9, -RZ, R20.H0_H0 ;  /* 0x20000014ff097230 */ /* 0x008fe40000004100 */
[----:B-----5:R-:W-:Y:S01]  /*19e0*/  HADD2.F32 R21, -RZ, R21.H0_H0 ;  /* 0x20000015ff157230 */ /* 0x020fe20000004100 */
[----:B------:R-:W-:Y:S01]  /*19f0*/  FFMA R25, R11, 0.125, R6 ;  /* 0x3e0000000b197823 */ /* 0x000fe20000000006 */
[----:B------:R-:W-:Y:S01]  /*1a00*/  MOV R14, UR31 ;  /* 0x0000001f000e7c02 */ /* 0x000fe20008000f00 */
[----:B------:R-:W-:Y:S01]  /*1a10*/  IMAD R15, R15, R24, UR5 ;  /* 0x000000050f0f7e24 */ /* 0x000fe2000f8e0218 */
[----:B------:R-:W-:Y:S01]  /*1a20*/  FFMA R4, R9, 0.125, R4 ;  /* 0x3e00000009047823 */ /* 0x000fe20000000004 */
[----:B------:R-:W-:Y:S01]  /*1a30*/  FFMA R21, R21, 0.125, R26 ;  /* 0x3e00000015157823 */ /* 0x000fe2000000001a */
[----:B------:R-:W-:Y:S01]  /*1a40*/  F2FP.F16.F32.PACK_AB R23, R23, R12 ;  /* 0x0000000c1717723e */ /* 0x000fe200000000ff */
[----:B------:R-:W-:Y:S01]  /*1a50*/  IMAD.WIDE R10, R19, R8, c[0x0][0x178] ;  /* 0x00005e00130a7625 */ /* 0x000fe200078e0208 */
[----:B------:R-:W-:-:S02]  /*1a60*/  PRMT R18, R2, 0x7632, R18 ;  /* 0x0000763202127816 */ /* 0x000fc40000000012 */
[----:B------:R-:W-:Y:S01]  /*1a70*/  F2FP.F16.F32.PACK_AB R16, R25, R16 ;  /* 0x000000101910723e */ /* 0x000fe200000000ff */
[----:B------:R-:W-:Y:S01]  /*1a80*/  IMAD R17, R14, 0x34bc0, R17 ;  /* 0x00034bc00e117824 */ /* 0x000fe200078e0211 */
[----:B------:R-:W-:Y:S01]  /*1a90*/  F2FP.F16.F32.PACK_AB R21, R21, R4 ;  /* 0x000000041515723e */ /* 0x000fe200000000ff */
[-C--:B------:R-:W-:Y:S01]  /*1aa0*/  IMAD.WIDE R12, R13, R8.reuse, c[0x0][0x178] ;  /* 0x00005e000d0c7625 */ /* 0x080fe200078e0208 */
[----:B------:R0:W-:Y:S03]  /*1ab0*/  @P6 STG.E.U16 [R10.64], R18 ;  /* 0x000000120a006986 */ /* 0x0001e6000c101512 */
[----:B------:R-:W-:Y:S01]  /*1ac0*/  IMAD R9, R0, 0x34bc0, R15 ;  /* 0x00034bc000097824 */ /* 0x000fe200078e020f */
[----:B------:R-:W-:Y:S01]  /*1ad0*/  PRMT R0, R23, 0x7632, R0 ;  /* 0x0000763217007816 */ /* 0x000fe20000000000 */
[-C--:B------:R-:W-:Y:S01]  /*1ae0*/  IMAD.WIDE R6, R7, R8.reuse, c[0x0][0x178] ;  /* 0x00005e0007067625 */ /* 0x080fe200078e0208 */
[----:B------:R1:W-:Y:S03]  /*1af0*/  @P5 STG.E.U16 [R12.64], R23 ;  /* 0x000000170c005986 */ /* 0x0003e6000c101512 */
[----:B------:R-:W-:Y:S01]  /*1b00*/  IMAD.WIDE R4, R5, R8, c[0x0][0x178] ;  /* 0x00005e0005047625 */ /* 0x000fe200078e0208 */
[----:B0-----:R-:W-:-:S03]  /*1b10*/  PRMT R11, R16, 0x7632, R11 ;  /* 0x00007632100b7816 */ /* 0x001fc6000000000b */
[-C--:B------:R-:W-:Y:S01]  /*1b20*/  IMAD.WIDE R2, R3, R8.reuse, c[0x0][0x178] ;  /* 0x00005e0003027625 */ /* 0x080fe200078e0208 */
[----:B------:R1:W-:Y:S03]  /*1b30*/  @P4 STG.E.U16 [R6.64], R0 ;  /* 0x0000000006004986 */ /* 0x0003e6000c101512 */
[-C--:B------:R-:W-:Y:S01]  /*1b40*/  IMAD.WIDE R14, R17, R8.reuse, c[0x0][0x178] ;  /* 0x00005e00110e7625 */ /* 0x080fe200078e0208 */
[----:B------:R1:W-:Y:S04]  /*1b50*/  @P3 STG.E.U16 [R4.64], R16 ;  /* 0x0000001004003986 */ /* 0x0003e8000c101512 */
[----:B------:R1:W-:Y:S01]  /*1b60*/  @P2 STG.E.U16 [R2.64], R11 ;  /* 0x0000000b02002986 */ /* 0x0003e2000c101512 */
[----:B------:R-:W-:-:S03]  /*1b70*/  IMAD.WIDE R8, R9, R8, c[0x0][0x178] ;  /* 0x00005e0009087625 */ /* 0x000fc600078e0208 */
[----:B------:R1:W-:Y:S01]  /*1b80*/  @P1 STG.E.U16 [R14.64], R21 ;  /* 0x000000150e001986 */ /* 0x0003e2000c101512 */
[----:B------:R-:W-:Y:S05]  /*1b90*/  @!P0 EXIT ;  /* 0x000000000000894d */ /* 0x000fea0003800000 */
[----:B-1----:R-:W-:-:S05]  /*1ba0*/  PRMT R4, R21, 0x7632, R4 ;  /* 0x0000763215047816 */ /* 0x002fca0000000004 */
[----:B------:R-:W-:Y:S01]  /*1bb0*/  STG.E.U16 [R8.64], R4 ;  /* 0x0000000408007986 */ /* 0x000fe2000c101512 */
[----:B------:R-:W-:Y:S05]  /*1bc0*/  EXIT ;  /* 0x000000000000794d */ /* 0x000fea0003800000 */
.L_x_0:
[----:B------:R-:W-:-:S00]  /*1bd0*/  BRA `(.L_x_0) ;  /* 0xfffffff000007947 */ /* 0x000fc0000383ffff */
[----:B------:R-:W-:-:S00]  /*1be0*/  NOP ;  /* 0x0000000000007918 */ /* 0x000fc00000000000 */
        /* <DEDUP_REMOVED lines=9> */
.L_x_1:


//--------------------- .nv.shared.triton__0d1d2d3d45de --------------------------
	.section	.nv.shared.triton__0d1d2d3d45de,"aw",@nobits
	.align	16
